//
// Generated by NVIDIA NVVM Compiler
//
// Compiler Build ID: CL-36424714
// Cuda compilation tools, release 13.0, V13.0.88
// Based on NVVM 20.0.0
//

.version 9.0
.target sm_100
.address_size 64

	// .globl	_Z23matrix_transpose_kernelPKfPfii

.visible .entry _Z23matrix_transpose_kernelPKfPfii(
	.param .u64 .ptr .align 1 _Z23matrix_transpose_kernelPKfPfii_param_0,
	.param .u64 .ptr .align 1 _Z23matrix_transpose_kernelPKfPfii_param_1,
	.param .u32 _Z23matrix_transpose_kernelPKfPfii_param_2,
	.param .u32 _Z23matrix_transpose_kernelPKfPfii_param_3
)
{
	.reg .pred 	%p<10>;
	.reg .b32 	%r<49>;
	.reg .b32 	%f<8>;
	.reg .b64 	%rd<30>;

	ld.param.u64 	%rd6, [_Z23matrix_transpose_kernelPKfPfii_param_0];
	ld.param.u64 	%rd7, [_Z23matrix_transpose_kernelPKfPfii_param_1];
	ld.param.u32 	%r22, [_Z23matrix_transpose_kernelPKfPfii_param_2];
	ld.param.u32 	%r23, [_Z23matrix_transpose_kernelPKfPfii_param_3];
	cvta.to.global.u64 	%rd1, %rd7;
	cvta.to.global.u64 	%rd2, %rd6;
	mov.u32 	%r24, %ntid.x;
	mov.u32 	%r25, %ctaid.x;
	mov.u32 	%r26, %tid.x;
	mad.lo.s32 	%r1, %r24, %r25, %r26;
	mov.u32 	%r2, %ntid.y;
	mov.u32 	%r27, %ctaid.y;
	mov.u32 	%r28, %tid.y;
	mad.lo.s32 	%r46, %r2, %r27, %r28;
	mov.u32 	%r29, %nctaid.x;
	mul.lo.s32 	%r4, %r24, %r29;
	setp.ge.s32 	%p1, %r46, %r22;
	@%p1 bra 	$L__BB0_10;
	add.s32 	%r5, %r1, %r4;
	max.s32 	%r30, %r23, %r5;
	setp.lt.s32 	%p2, %r5, %r23;
	selp.u32 	%r6, 1, 0, %p2;
	add.s32 	%r31, %r5, %r6;
	sub.s32 	%r7, %r30, %r31;
	mul.lo.s32 	%r8, %r1, %r22;
	mul.lo.s32 	%r9, %r5, %r22;
	add.s32 	%r10, %r5, %r4;
	mul.lo.s32 	%r11, %r10, %r22;
	add.s32 	%r12, %r10, %r4;
	mov.u32 	%r32, %nctaid.y;
	mul.lo.s32 	%r13, %r2, %r32;
	div.u32 	%r33, %r7, %r4;
	add.s32 	%r16, %r33, %r6;
	mul.wide.s32 	%rd20, %r4, 4;
$L__BB0_2:
	setp.ge.s32 	%p3, %r1, %r23;
	@%p3 bra 	$L__BB0_9;
	mul.lo.s32 	%r15, %r46, %r23;
	and.b32  	%r17, %r16, 3;
	setp.eq.s32 	%p4, %r17, 3;
	mov.u32 	%r47, %r1;
	@%p4 bra 	$L__BB0_7;
	add.s32 	%r34, %r1, %r15;
	mul.wide.s32 	%rd8, %r34, 4;
	add.s64 	%rd3, %rd2, %rd8;
	ld.global.f32 	%f1, [%rd3];
	add.s32 	%r35, %r8, %r46;
	mul.wide.s32 	%rd9, %r35, 4;
	add.s64 	%rd10, %rd1, %rd9;
	st.global.f32 	[%rd10], %f1;
	setp.eq.s32 	%p5, %r17, 0;
	mov.u32 	%r47, %r5;
	@%p5 bra 	$L__BB0_7;
	add.s64 	%rd5, %rd3, %rd20;
	ld.global.f32 	%f2, [%rd5];
	add.s32 	%r36, %r9, %r46;
	mul.wide.s32 	%rd11, %r36, 4;
	add.s64 	%rd12, %rd1, %rd11;
	st.global.f32 	[%rd12], %f2;
	setp.eq.s32 	%p6, %r17, 1;
	mov.u32 	%r47, %r10;
	@%p6 bra 	$L__BB0_7;
	add.s64 	%rd13, %rd5, %rd20;
	ld.global.f32 	%f3, [%rd13];
	add.s32 	%r37, %r11, %r46;
	mul.wide.s32 	%rd14, %r37, 4;
	add.s64 	%rd15, %rd1, %rd14;
	st.global.f32 	[%rd15], %f3;
	mov.u32 	%r47, %r12;
$L__BB0_7:
	setp.lt.u32 	%p7, %r16, 3;
	@%p7 bra 	$L__BB0_9;
$L__BB0_8:
	add.s32 	%r38, %r47, %r15;
	mul.wide.s32 	%rd16, %r38, 4;
	add.s64 	%rd17, %rd2, %rd16;
	ld.global.f32 	%f4, [%rd17];
	mad.lo.s32 	%r39, %r47, %r22, %r46;
	mul.wide.s32 	%rd18, %r39, 4;
	add.s64 	%rd19, %rd1, %rd18;
	st.global.f32 	[%rd19], %f4;
	add.s32 	%r40, %r47, %r4;
	add.s64 	%rd21, %rd17, %rd20;
	ld.global.f32 	%f5, [%rd21];
	mad.lo.s32 	%r41, %r40, %r22, %r46;
	mul.wide.s32 	%rd22, %r41, 4;
	add.s64 	%rd23, %rd1, %rd22;
	st.global.f32 	[%rd23], %f5;
	add.s32 	%r42, %r40, %r4;
	add.s64 	%rd24, %rd21, %rd20;
	ld.global.f32 	%f6, [%rd24];
	mad.lo.s32 	%r43, %r42, %r22, %r46;
	mul.wide.s32 	%rd25, %r43, 4;
	add.s64 	%rd26, %rd1, %rd25;
	st.global.f32 	[%rd26], %f6;
	add.s32 	%r44, %r42, %r4;
	add.s64 	%rd27, %rd24, %rd20;
	ld.global.f32 	%f7, [%rd27];
	mad.lo.s32 	%r45, %r44, %r22, %r46;
	mul.wide.s32 	%rd28, %r45, 4;
	add.s64 	%rd29, %rd1, %rd28;
	st.global.f32 	[%rd29], %f7;
	add.s32 	%r47, %r44, %r4;
	setp.lt.s32 	%p8, %r47, %r23;
	@%p8 bra 	$L__BB0_8;
$L__BB0_9:
	add.s32 	%r46, %r46, %r13;
	setp.lt.s32 	%p9, %r46, %r22;
	@%p9 bra 	$L__BB0_2;
$L__BB0_10:
	ret;

}


// ===== COMPILED SASS (sm_100) =====

	.target	sm_100

	.elftype	@"ET_EXEC"


//--------------------- .note.nv.tkinfo           --------------------------
	.section	.note.nv.tkinfo,"",@"SHT_NOTE"
	.sectionflags	@"SHF_NOTE_NV_TKINFO"
	.tkinfo
        /*0018*/ 	.word	0x00000002
        /*0030*/ 	.string	""
        /*0030*/ 	.string	"ptxas"
        /*0030*/ 	.string	"Cuda compilation tools, release 13.0, V13.0.88"
        /*0030*/ 	.string	"Build cuda_13.0.r13.0/compiler.36424714_0"
        /*0030*/ 	.string	"-arch sm_100 -m 64 "



//--------------------- .note.nv.cuinfo           --------------------------
	.section	.note.nv.cuinfo,"",@"SHT_NOTE"
	.sectionflags	@"SHF_NOTE_NV_CUINFO"
        /*0018*/ 	.short	0x0002
        /*001a*/ 	.short	0x0064
        /*001c*/ 	.short	0x0082
	.zero		2


//--------------------- .nv.info                  --------------------------
	.section	.nv.info,"",@"SHT_CUDA_INFO"
	.align	4


	//----- nvinfo : EIATTR_REGCOUNT
	.align		4
        /*0000*/ 	.byte	0x04, 0x2f
        /*0002*/ 	.short	(.L_1 - .L_0)
	.align		4
.L_0:
        /*0004*/ 	.word	index@(_Z23matrix_transpose_kernelPKfPfii)
        /*0008*/ 	.word	0x0000001d


	//----- nvinfo : EIATTR_FRAME_SIZE
	.align		4
.L_1:
        /*000c*/ 	.byte	0x04, 0x11
        /*000e*/ 	.short	(.L_3 - .L_2)
	.align		4
.L_2:
        /*0010*/ 	.word	index@(_Z23matrix_transpose_kernelPKfPfii)
        /*0014*/ 	.word	0x00000000


	//----- nvinfo : EIATTR_MIN_STACK_SIZE
	.align		4
.L_3:
        /*0018*/ 	.byte	0x04, 0x12
        /*001a*/ 	.short	(.L_5 - .L_4)
	.align		4
.L_4:
        /*001c*/ 	.word	index@(_Z23matrix_transpose_kernelPKfPfii)
        /*0020*/ 	.word	0x00000000
.L_5:


//--------------------- .nv.compat                --------------------------
	.section	.nv.compat,"",@"SHT_CUDA_COMPAT_INFO"
	.align	4
        /*0000*/ 	.byte	0x02, 0x09, 0x00, 0x00, 0x02, 0x02, 0x01, 0x00, 0x02, 0x05, 0x05, 0x00, 0x03, 0x07, 0x01, 0x01
        /*0010*/ 	.byte	0x02, 0x03, 0x00, 0x00, 0x02, 0x06, 0x01, 0x00, 0x04, 0x0b, 0x08, 0x00, 0x09, 0x00, 0x00, 0x00
        /*0020*/ 	.byte	0x00, 0x00, 0x00, 0x00


//--------------------- .nv.info._Z23matrix_transpose_kernelPKfPfii --------------------------
	.section	.nv.info._Z23matrix_transpose_kernelPKfPfii,"",@"SHT_CUDA_INFO"
	.sectionflags	@""
	.align	4


	//----- nvinfo : EIATTR_CUDA_API_VERSION
	.align		4
        /*0000*/ 	.byte	0x04, 0x37
        /*0002*/ 	.short	(.L_7 - .L_6)
.L_6:
        /*0004*/ 	.word	0x00000082


	//----- nvinfo : EIATTR_KPARAM_INFO
	.align		4
.L_7:
        /*0008*/ 	.byte	0x04, 0x17
        /*000a*/ 	.short	(.L_9 - .L_8)
.L_8:
        /*000c*/ 	.word	0x00000000
        /*0010*/ 	.short	0x0003
        /*0012*/ 	.short	0x0014
        /*0014*/ 	.byte	0x00, 0xf0, 0x11, 0x00


	//----- nvinfo : EIATTR_KPARAM_INFO
	.align		4
.L_9:
        /*0018*/ 	.byte	0x04, 0x17
        /*001a*/ 	.short	(.L_11 - .L_10)
.L_10:
        /*001c*/ 	.word	0x00000000
        /*0020*/ 	.short	0x0002
        /*0022*/ 	.short	0x0010
        /*0024*/ 	.byte	0x00, 0xf0, 0x11, 0x00


	//----- nvinfo : EIATTR_KPARAM_INFO
	.align		4
.L_11:
        /*0028*/ 	.byte	0x04, 0x17
        /*002a*/ 	.short	(.L_13 - .L_12)
.L_12:
        /*002c*/ 	.word	0x00000000
        /*0030*/ 	.short	0x0001
        /*0032*/ 	.short	0x0008
        /*0034*/ 	.byte	0x00, 0xf5, 0x21, 0x00


	//----- nvinfo : EIATTR_KPARAM_INFO
	.align		4
.L_13:
        /*0038*/ 	.byte	0x04, 0x17
        /*003a*/ 	.short	(.L_15 - .L_14)
.L_14:
        /*003c*/ 	.word	0x00000000
        /*0040*/ 	.short	0x0000
        /*0042*/ 	.short	0x0000
        /*0044*/ 	.byte	0x00, 0xf5, 0x21, 0x00


	//----- nvinfo : EIATTR_SPARSE_MMA_MASK
	.align		4
.L_15:
        /*0048*/ 	.byte	0x03, 0x50
        /*004a*/ 	.short	0x0000


	//----- nvinfo : EIATTR_MAXREG_COUNT
	.align		4
        /*004c*/ 	.byte	0x03, 0x1b
        /*004e*/ 	.short	0x00ff


	//----- nvinfo : EIATTR_MERCURY_ISA_VERSION
	.align		4
        /*0050*/ 	.byte	0x03, 0x5f
        /*0052*/ 	.short	0x0101


	//----- nvinfo : EIATTR_VRC_CTA_INIT_COUNT
	.align		4
        /*0054*/ 	.byte	0x02, 0x4a
	.zero		1
	.zero		1


	//----- nvinfo : EIATTR_EXIT_INSTR_OFFSETS
	.align		4
        /*0058*/ 	.byte	0x04, 0x1c
        /*005a*/ 	.short	(.L_17 - .L_16)


	//   ....[0]....
.L_16:
        /*005c*/ 	.word	0x000000d0


	//   ....[1]....
        /*0060*/ 	.word	0x00000750


	//----- nvinfo : EIATTR_CRS_STACK_SIZE
	.align		4
.L_17:
        /*0064*/ 	.byte	0x04, 0x1e
        /*0066*/ 	.short	(.L_19 - .L_18)
.L_18:
        /*0068*/ 	.word	0x00000000


	//----- nvinfo : EIATTR_CBANK_PARAM_SIZE
	.align		4
.L_19:
        /*006c*/ 	.byte	0x03, 0x19
        /*006e*/ 	.short	0x0018


	//----- nvinfo : EIATTR_PARAM_CBANK
	.align		4
        /*0070*/ 	.byte	0x04, 0x0a
        /*0072*/ 	.short	(.L_21 - .L_20)
	.align		4
.L_20:
        /*0074*/ 	.word	index@(.nv.constant0._Z23matrix_transpose_kernelPKfPfii)
        /*0078*/ 	.short	0x0380
        /*007a*/ 	.short	0x0018


	//----- nvinfo : EIATTR_SW_WAR
	.align		4
.L_21:
        /*007c*/ 	.byte	0x04, 0x36
        /*007e*/ 	.short	(.L_23 - .L_22)
.L_22:
        /*0080*/ 	.word	0x00000008
.L_23:


//--------------------- .nv.callgraph             --------------------------
	.section	.nv.callgraph,"",@"SHT_CUDA_CALLGRAPH"
	.align	4
	.sectionentsize	8
	.align		4
        /*0000*/ 	.word	0x00000000
	.align		4
        /*0004*/ 	.word	0xffffffff
	.align		4
        /*0008*/ 	.word	0x00000000
	.align		4
        /*000c*/ 	.word	0xfffffffe
	.align		4
        /*0010*/ 	.word	0x00000000
	.align		4
        /*0014*/ 	.word	0xfffffffd
	.align		4
        /*0018*/ 	.word	0x00000000
	.align		4
        /*001c*/ 	.word	0xfffffffc


//--------------------- .text._Z23matrix_transpose_kernelPKfPfii --------------------------
	.section	.text._Z23matrix_transpose_kernelPKfPfii,"ax",@progbits
	.align	128
        .global         _Z23matrix_transpose_kernelPKfPfii
        .type           _Z23matrix_transpose_kernelPKfPfii,@function
        .size           _Z23matrix_transpose_kernelPKfPfii,(.L_x_7 - _Z23matrix_transpose_kernelPKfPfii)
        .other          _Z23matrix_transpose_kernelPKfPfii,@"STO_CUDA_ENTRY STV_DEFAULT"
_Z23matrix_transpose_kernelPKfPfii:
.text._Z23matrix_transpose_kernelPKfPfii:
[----:B------:R-:W-:Y:S01]  /*0000*/  LDC R1, c[0x0][0x37c] ;  /* 0x0000df00ff017b82 */ /* 0x000fe20000000800 */
[----:B------:R-:W0:Y:S01]  /*0010*/  S2R R7, SR_CTAID.Y ;  /* 0x0000000000077919 */ /* 0x000e220000002600 */
[----:B------:R-:W1:Y:S01]  /*0020*/  LDCU UR5, c[0x0][0x360] ;  /* 0x00006c00ff0577ac */ /* 0x000e620008000800 */
[----:B------:R-:W0:Y:S01]  /*0030*/  S2R R0, SR_TID.Y ;  /* 0x0000000000007919 */ /* 0x000e220000002200 */
[----:B------:R-:W0:Y:S04]  /*0040*/  LDCU UR4, c[0x0][0x364] ;  /* 0x00006c80ff0477ac */ /* 0x000e280008000800 */
[----:B------:R-:W1:Y:S01]  /*0050*/  LDC R9, c[0x0][0x370] ;  /* 0x0000dc00ff097b82 */ /* 0x000e620000000800 */
[----:B------:R-:W2:Y:S01]  /*0060*/  S2R R14, SR_CTAID.X ;  /* 0x00000000000e7919 */ /* 0x000ea20000002500 */
[----:B------:R-:W3:Y:S01]  /*0070*/  LDCU UR6, c[0x0][0x390] ;  /* 0x00007200ff0677ac */ /* 0x000ee20008000800 */
[----:B------:R-:W2:Y:S01]  /*0080*/  S2R R3, SR_TID.X ;  /* 0x0000000000037919 */ /* 0x000ea20000002100 */
[----:B-1----:R-:W-:-:S02]  /*0090*/  IMAD R9, R9, UR5, RZ ;  /* 0x0000000509097c24 */ /* 0x002fc4000f8e02ff */
[----:B0-----:R-:W-:-:S05]  /*00a0*/  IMAD R7, R7, UR4, R0 ;  /* 0x0000000407077c24 */ /* 0x001fca000f8e0200 */
[----:B---3--:R-:W-:Y:S01]  /*00b0*/  ISETP.GE.AND P0, PT, R7, UR6, PT ;  /* 0x0000000607007c0c */ /* 0x008fe2000bf06270 */
[----:B--2---:R-:W-:-:S12]  /*00c0*/  IMAD R14, R14, UR5, R3 ;  /* 0x000000050e0e7c24 */ /* 0x004fd8000f8e0203 */
[----:B------:R-:W-:Y:S05]  /*00d0*/  @P0 EXIT ;  /* 0x000000000000094d */ /* 0x000fea0003800000 */
[----:B------:R-:W0:Y:S01]  /*00e0*/  I2F.U32.RP R0, R9 ;  /* 0x0000000900007306 */ /* 0x000e220000209000 */
[----:B------:R-:W1:Y:S01]  /*00f0*/  LDCU UR5, c[0x0][0x394] ;  /* 0x00007280ff0577ac */ /* 0x000e620008000800 */
[-C--:B------:R-:W-:Y:S02]  /*0100*/  IADD3 R12, PT, PT, R14, R9.reuse, RZ ;  /* 0x000000090e0c7210 */ /* 0x080fe40007ffe0ff */
[----:B------:R-:W-:Y:S01]  /*0110*/  IADD3 R11, PT, PT, RZ, -R9, RZ ;  /* 0x80000009ff0b7210 */ /* 0x000fe20007ffe0ff */
[----:B------:R-:W2:Y:S01]  /*0120*/  LDCU.64 UR6, c[0x0][0x358] ;  /* 0x00006b00ff0677ac */ /* 0x000ea20008000a00 */
[C---:B------:R-:W-:Y:S02]  /*0130*/  ISETP.NE.U32.AND P2, PT, R9.reuse, RZ, PT ;  /* 0x000000ff0900720c */ /* 0x040fe40003f45070 */
[C---:B------:R-:W-:Y:S01]  /*0140*/  IADD3 R10, PT, PT, R9.reuse, R12, RZ ;  /* 0x0000000c090a7210 */ /* 0x040fe20007ffe0ff */
[----:B------:R-:W3:Y:S04]  /*0150*/  LDCU UR8, c[0x0][0x390] ;  /* 0x00007200ff0877ac */ /* 0x000ee80008000800 */
[----:B------:R-:W-:Y:S01]  /*0160*/  IMAD.IADD R6, R9, 0x1, R10 ;  /* 0x0000000109067824 */ /* 0x000fe200078e020a */
[----:B0-----:R-:W0:Y:S01]  /*0170*/  MUFU.RCP R0, R0 ;  /* 0x0000000000007308 */ /* 0x001e220000001000 */
[----:B-1----:R-:W-:-:S02]  /*0180*/  ISETP.GE.AND P0, PT, R12, UR5, PT ;  /* 0x000000050c007c0c */ /* 0x002fc4000bf06270 */
[----:B------:R-:W-:Y:S01]  /*0190*/  VIMNMX R5, PT, PT, R12, UR5, !PT ;  /* 0x000000050c057c48 */ /* 0x000fe2000ffe0100 */
[----:B------:R-:W1:Y:S01]  /*01a0*/  LDCU UR5, c[0x0][0x374] ;  /* 0x00006e80ff0577ac */ /* 0x000e620008000800 */
[----:B------:R-:W-:Y:S02]  /*01b0*/  SEL R8, RZ, 0x1, P0 ;  /* 0x00000001ff087807 */ /* 0x000fe40000000000 */
[----:B0-----:R-:W-:Y:S02]  /*01c0*/  IADD3 R2, PT, PT, R0, 0xffffffe, RZ ;  /* 0x0ffffffe00027810 */ /* 0x001fe40007ffe0ff */
[----:B------:R-:W-:Y:S02]  /*01d0*/  IADD3 R0, PT, PT, R5, -R12, -R8 ;  /* 0x8000000c05007210 */ /* 0x000fe40007ffe808 */
[----:B------:R0:W4:Y:S01]  /*01e0*/  F2I.FTZ.U32.TRUNC.NTZ R3, R2 ;  /* 0x0000000200037305 */ /* 0x000122000021f000 */
[----:B-1----:R-:W-:Y:S01]  /*01f0*/  UIMAD UR4, UR4, UR5, URZ ;  /* 0x00000005040472a4 */ /* 0x002fe2000f8e02ff */
[----:B0-----:R-:W-:-:S02]  /*0200*/  HFMA2 R2, -RZ, RZ, 0, 0 ;  /* 0x00000000ff027431 */ /* 0x001fc400000001ff */
[----:B----4-:R-:W-:-:S04]  /*0210*/  IMAD R11, R11, R3, RZ ;  /* 0x000000030b0b7224 */ /* 0x010fc800078e02ff */
[----:B------:R-:W-:-:S06]  /*0220*/  IMAD.HI.U32 R3, R3, R11, R2 ;  /* 0x0000000b03037227 */ /* 0x000fcc00078e0002 */
[----:B------:R-:W-:-:S05]  /*0230*/  IMAD.HI.U32 R3, R3, R0, RZ ;  /* 0x0000000003037227 */ /* 0x000fca00078e00ff */
[----:B------:R-:W-:-:S05]  /*0240*/  IADD3 R2, PT, PT, -R3, RZ, RZ ;  /* 0x000000ff03027210 */ /* 0x000fca0007ffe1ff */
[----:B------:R-:W-:-:S05]  /*0250*/  IMAD R0, R9, R2, R0 ;  /* 0x0000000209007224 */ /* 0x000fca00078e0200 */
[----:B------:R-:W-:-:S13]  /*0260*/  ISETP.GE.U32.AND P0, PT, R0, R9, PT ;  /* 0x000000090000720c */ /* 0x000fda0003f06070 */
[----:B------:R-:W-:Y:S01]  /*0270*/  @P0 IMAD.IADD R0, R0, 0x1, -R9 ;  /* 0x0000000100000824 */ /* 0x000fe200078e0a09 */
[----:B------:R-:W-:-:S04]  /*0280*/  @P0 IADD3 R3, PT, PT, R3, 0x1, RZ ;  /* 0x0000000103030810 */ /* 0x000fc80007ffe0ff */
[----:B------:R-:W-:-:S13]  /*0290*/  ISETP.GE.U32.AND P1, PT, R0, R9, PT ;  /* 0x000000090000720c */ /* 0x000fda0003f26070 */
[----:B------:R-:W-:Y:S02]  /*02a0*/  @P1 IADD3 R3, PT, PT, R3, 0x1, RZ ;  /* 0x0000000103031810 */ /* 0x000fe40007ffe0ff */
[----:B------:R-:W-:-:S04]  /*02b0*/  @!P2 LOP3.LUT R3, RZ, R9, RZ, 0x33, !PT ;  /* 0x00000009ff03a212 */ /* 0x000fc800078e33ff */
[----:B--23--:R-:W-:-:S07]  /*02c0*/  IADD3 R8, PT, PT, R8, R3, RZ ;  /* 0x0000000308087210 */ /* 0x00cfce0007ffe0ff */
.L_x_5:
[----:B0-----:R-:W0:Y:S01]  /*02d0*/  LDC R0, c[0x0][0x394] ;  /* 0x0000e500ff007b82 */ /* 0x001e220000000800 */
[----:B------:R-:W-:Y:S01]  /*02e0*/  BSSY.RECONVERGENT B0, `(.L_x_0) ;  /* 0x0000042000007945 */ /* 0x000fe20003800200 */
[----:B0-----:R-:W-:-:S13]  /*02f0*/  ISETP.GE.AND P0, PT, R14, R0, PT ;  /* 0x000000000e00720c */ /* 0x001fda0003f06270 */
[----:B-1234-:R-:W-:Y:S05]  /*0300*/  @P0 BRA `(.L_x_1) ;  /* 0x0000000000fc0947 */ /* 0x01efea0003800000 */
[----:B------:R-:W-:Y:S01]  /*0310*/  LOP3.LUT R15, R8, 0x3, RZ, 0xc0, !PT ;  /* 0x00000003080f7812 */ /* 0x000fe200078ec0ff */
[----:B------:R-:W-:Y:S01]  /*0320*/  BSSY.RECONVERGENT B1, `(.L_x_2) ;  /* 0x000001e000017945 */ /* 0x000fe20003800200 */
[----:B------:R-:W-:Y:S02]  /*0330*/  MOV R22, R14 ;  /* 0x0000000e00167202 */ /* 0x000fe40000000f00 */
[----:B------:R-:W-:-:S13]  /*0340*/  ISETP.NE.AND P0, PT, R15, 0x3, PT ;  /* 0x000000030f00780c */ /* 0x000fda0003f05270 */
[----:B------:R-:W-:Y:S05]  /*0350*/  @!P0 BRA `(.L_x_3) ;  /* 0x0000000000688947 */ /* 0x000fea0003800000 */
[----:B------:R-:W0:Y:S01]  /*0360*/  LDC.64 R4, c[0x0][0x380] ;  /* 0x0000e000ff047b82 */ /* 0x000e220000000a00 */
[----:B------:R-:W-:-:S07]  /*0370*/  IMAD R3, R7, R0, R14 ;  /* 0x0000000007037224 */ /* 0x000fce00078e020e */
[----:B------:R-:W1:Y:S01]  /*0380*/  LDC R13, c[0x0][0x390] ;  /* 0x0000e400ff0d7b82 */ /* 0x000e620000000800 */
[----:B0-----:R-:W-:-:S07]  /*0390*/  IMAD.WIDE R4, R3, 0x4, R4 ;  /* 0x0000000403047825 */ /* 0x001fce00078e0204 */
[----:B------:R-:W0:Y:S01]  /*03a0*/  LDC.64 R2, c[0x0][0x388] ;  /* 0x0000e200ff027b82 */ /* 0x000e220000000a00 */
[----:B------:R-:W2:Y:S01]  /*03b0*/  LDG.E R11, desc[UR6][R4.64] ;  /* 0x00000006040b7981 */ /* 0x000ea2000c1e1900 */
[----:B------:R-:W-:Y:S01]  /*03c0*/  ISETP.NE.AND P0, PT, R15, RZ, PT ;  /* 0x000000ff0f00720c */ /* 0x000fe20003f05270 */
[----:B-1----:R-:W-:Y:S01]  /*03d0*/  IMAD R17, R14, R13, R7 ;  /* 0x0000000d0e117224 */ /* 0x002fe200078e0207 */
[----:B------:R-:W-:-:S03]  /*03e0*/  MOV R22, R12 ;  /* 0x0000000c00167202 */ /* 0x000fc60000000f00 */
[----:B0-----:R-:W-:-:S05]  /*03f0*/  IMAD.WIDE R16, R17, 0x4, R2 ;  /* 0x0000000411107825 */ /* 0x001fca00078e0202 */
[----:B--2---:R0:W-:Y:S03]  /*0400*/  STG.E desc[UR6][R16.64], R11 ;  /* 0x0000000b10007986 */ /* 0x0041e6000c101906 */
[----:B------:R-:W-:Y:S05]  /*0410*/  @!P0 BRA `(.L_x_3) ;  /* 0x0000000000388947 */ /* 0x000fea0003800000 */
[----:B------:R-:W-:-:S05]  /*0420*/  IMAD.WIDE R4, R9, 0x4, R4 ;  /* 0x0000000409047825 */ /* 0x000fca00078e0204 */
[----:B0-----:R-:W2:Y:S01]  /*0430*/  LDG.E R11, desc[UR6][R4.64] ;  /* 0x00000006040b7981 */ /* 0x001ea2000c1e1900 */
[----:B------:R-:W-:Y:S01]  /*0440*/  IMAD R17, R12, R13, R7 ;  /* 0x0000000d0c117224 */ /* 0x000fe200078e0207 */
[----:B------:R-:W-:Y:S02]  /*0450*/  ISETP.NE.AND P0, PT, R15, 0x1, PT ;  /* 0x000000010f00780c */ /* 0x000fe40003f05270 */
[----:B------:R-:W-:Y:S01]  /*0460*/  MOV R22, R10 ;  /* 0x0000000a00167202 */ /* 0x000fe20000000f00 */
[----:B------:R-:W-:-:S05]  /*0470*/  IMAD.WIDE R16, R17, 0x4, R2 ;  /* 0x0000000411107825 */ /* 0x000fca00078e0202 */
[----:B--2---:R1:W-:Y:S05]  /*0480*/  STG.E desc[UR6][R16.64], R11 ;  /* 0x0000000b10007986 */ /* 0x0043ea000c101906 */
[----:B------:R-:W-:Y:S05]  /*0490*/  @!P0 BRA `(.L_x_3) ;  /* 0x0000000000188947 */ /* 0x000fea0003800000 */
[----:B------:R-:W-:-:S06]  /*04a0*/  IMAD.WIDE R4, R9, 0x4, R4 ;  /* 0x0000000409047825 */ /* 0x000fcc00078e0204 */
[----:B------:R-:W2:Y:S01]  /*04b0*/  LDG.E R5, desc[UR6][R4.64] ;  /* 0x0000000604057981 */ /* 0x000ea2000c1e1900 */
[----:B-1----:R-:W-:Y:S01]  /*04c0*/  IMAD R11, R10, R13, R7 ;  /* 0x0000000d0a0b7224 */ /* 0x002fe200078e0207 */
[----:B------:R-:W-:-:S03]  /*04d0*/  MOV R22, R6 ;  /* 0x0000000600167202 */ /* 0x000fc60000000f00 */
[----:B------:R-:W-:-:S05]  /*04e0*/  IMAD.WIDE R2, R11, 0x4, R2 ;  /* 0x000000040b027825 */ /* 0x000fca00078e0202 */
[----:B--2---:R2:W-:Y:S02]  /*04f0*/  STG.E desc[UR6][R2.64], R5 ;  /* 0x0000000502007986 */ /* 0x0045e4000c101906 */
.L_x_3:
[----:B------:R-:W-:Y:S05]  /*0500*/  BSYNC.RECONVERGENT B1 ;  /* 0x0000000000017941 */ /* 0x000fea0003800200 */
.L_x_2:
[----:B--2---:R-:W2:Y:S01]  /*0510*/  LDC.64 R4, c[0x0][0x380] ;  /* 0x0000e000ff047b82 */ /* 0x004ea20000000a00 */
[----:B------:R-:W-:-:S07]  /*0520*/  ISETP.GE.U32.AND P0, PT, R8, 0x3, PT ;  /* 0x000000030800780c */ /* 0x000fce0003f06070 */
[----:B------:R-:W3:Y:S06]  /*0530*/  LDC.64 R2, c[0x0][0x388] ;  /* 0x0000e200ff027b82 */ /* 0x000eec0000000a00 */
[----:B------:R-:W-:Y:S05]  /*0540*/  @!P0 BRA `(.L_x_1) ;  /* 0x00000000006c8947 */ /* 0x000fea0003800000 */
.L_x_4:
[----:B----4-:R-:W-:-:S04]  /*0550*/  IMAD R21, R7, R0, R22 ;  /* 0x0000000007157224 */ /* 0x010fc800078e0216 */
[----:B--2---:R-:W-:-:S05]  /*0560*/  IMAD.WIDE R20, R21, 0x4, R4 ;  /* 0x0000000415147825 */ /* 0x004fca00078e0204 */
[----:B01----:R-:W2:Y:S01]  /*0570*/  LDG.E R11, desc[UR6][R20.64] ;  /* 0x00000006140b7981 */ /* 0x003ea2000c1e1900 */
[----:B------:R-:W-:Y:S02]  /*0580*/  IMAD R17, R22, UR8, R7 ;  /* 0x0000000816117c24 */ /* 0x000fe4000f8e0207 */
[----:B------:R-:W-:-:S04]  /*0590*/  IMAD.WIDE R18, R9, 0x4, R20 ;  /* 0x0000000409127825 */ /* 0x000fc800078e0214 */
[----:B---3--:R-:W-:-:S04]  /*05a0*/  IMAD.WIDE R16, R17, 0x4, R2 ;  /* 0x0000000411107825 */ /* 0x008fc800078e0202 */
[C---:B------:R-:W-:Y:S01]  /*05b0*/  IMAD.IADD R26, R9.reuse, 0x1, R22 ;  /* 0x00000001091a7824 */ /* 0x040fe200078e0216 */
[----:B--2---:R0:W-:Y:S04]  /*05c0*/  STG.E desc[UR6][R16.64], R11 ;  /* 0x0000000b10007986 */ /* 0x0041e8000c101906 */
[----:B------:R-:W2:Y:S01]  /*05d0*/  LDG.E R13, desc[UR6][R18.64] ;  /* 0x00000006120d7981 */ /* 0x000ea2000c1e1900 */
[----:B------:R-:W-:Y:S02]  /*05e0*/  IMAD R23, R26, UR8, R7 ;  /* 0x000000081a177c24 */ /* 0x000fe4000f8e0207 */
[----:B------:R-:W-:-:S04]  /*05f0*/  IMAD.WIDE R24, R9, 0x4, R18 ;  /* 0x0000000409187825 */ /* 0x000fc800078e0212 */
[----:B------:R-:W-:Y:S01]  /*0600*/  IMAD.WIDE R22, R23, 0x4, R2 ;  /* 0x0000000417167825 */ /* 0x000fe200078e0202 */
[----:B------:R-:W-:-:S04]  /*0610*/  IADD3 R26, PT, PT, R9, R26, RZ ;  /* 0x0000001a091a7210 */ /* 0x000fc80007ffe0ff */
[----:B--2---:R1:W-:Y:S04]  /*0620*/  STG.E desc[UR6][R22.64], R13 ;  /* 0x0000000d16007986 */ /* 0x0043e8000c101906 */
[----:B------:R-:W2:Y:S01]  /*0630*/  LDG.E R15, desc[UR6][R24.64] ;  /* 0x00000006180f7981 */ /* 0x000ea2000c1e1900 */
[----:B------:R-:W-:Y:S02]  /*0640*/  IMAD R21, R26, UR8, R7 ;  /* 0x000000081a157c24 */ /* 0x000fe4000f8e0207 */
[----:B0-----:R-:W-:-:S04]  /*0650*/  IMAD.WIDE R16, R9, 0x4, R24 ;  /* 0x0000000409107825 */ /* 0x001fc800078e0218 */
[----:B------:R-:W-:Y:S01]  /*0660*/  IMAD.WIDE R20, R21, 0x4, R2 ;  /* 0x0000000415147825 */ /* 0x000fe200078e0202 */
[----:B------:R-:W-:-:S04]  /*0670*/  IADD3 R26, PT, PT, R9, R26, RZ ;  /* 0x0000001a091a7210 */ /* 0x000fc80007ffe0ff */
[----:B--2---:R4:W-:Y:S04]  /*0680*/  STG.E desc[UR6][R20.64], R15 ;  /* 0x0000000f14007986 */ /* 0x0049e8000c101906 */
[----:B------:R-:W2:Y:S01]  /*0690*/  LDG.E R17, desc[UR6][R16.64] ;  /* 0x0000000610117981 */ /* 0x000ea2000c1e1900 */
[----:B------:R-:W-:Y:S01]  /*06a0*/  IMAD R19, R26, UR8, R7 ;  /* 0x000000081a137c24 */ /* 0x000fe2000f8e0207 */
[----:B-1----:R-:W-:-:S03]  /*06b0*/  IADD3 R22, PT, PT, R9, R26, RZ ;  /* 0x0000001a09167210 */ /* 0x002fc60007ffe0ff */
[----:B------:R-:W-:Y:S01]  /*06c0*/  IMAD.WIDE R18, R19, 0x4, R2 ;  /* 0x0000000413127825 */ /* 0x000fe200078e0202 */
[----:B------:R-:W-:-:S04]  /*06d0*/  ISETP.GE.AND P0, PT, R22, R0, PT ;  /* 0x000000001600720c */ /* 0x000fc80003f06270 */
[----:B--2---:R4:W-:Y:S09]  /*06e0*/  STG.E desc[UR6][R18.64], R17 ;  /* 0x0000001112007986 */ /* 0x0049f2000c101906 */
[----:B------:R-:W-:Y:S05]  /*06f0*/  @!P0 BRA `(.L_x_4) ;  /* 0xfffffffc00948947 */ /* 0x000fea000383ffff */
.L_x_1:
[----:B------:R-:W-:Y:S05]  /*0700*/  BSYNC.RECONVERGENT B0 ;  /* 0x0000000000007941 */ /* 0x000fea0003800200 */
.L_x_0:
[----:B------:R-:W5:Y:S01]  /*0710*/  LDCU UR5, c[0x0][0x390] ;  /* 0x00007200ff0577ac */ /* 0x000f620008000800 */
[----:B------:R-:W-:-:S04]  /*0720*/  IADD3 R7, PT, PT, R7, UR4, RZ ;  /* 0x0000000407077c10 */ /* 0x000fc8000fffe0ff */
[----:B-----5:R-:W-:-:S13]  /*0730*/  ISETP.GE.AND P0, PT, R7, UR5, PT ;  /* 0x0000000507007c0c */ /* 0x020fda000bf06270 */
[----:B------:R-:W-:Y:S05]  /*0740*/  @!P0 BRA `(.L_x_5) ;  /* 0xfffffff800e08947 */ /* 0x000fea000383ffff */
[----:B------:R-:W-:Y:S05]  /*0750*/  EXIT ;  /* 0x000000000000794d */ /* 0x000fea0003800000 */
.L_x_6:
[----:B------:R-:W-:-:S00]  /*0760*/  BRA `(.L_x_6) ;  /* 0xfffffffc00fc7947 */ /* 0x000fc0000383ffff */
[----:B------:R-:W-:-:S00]  /*0770*/  NOP ;  /* 0x0000000000007918 */ /* 0x000fc00000000000 */
        /* <DEDUP_REMOVED lines=8> */
.L_x_7:


//--------------------- .nv.shared.reserved.0     --------------------------
	.section	.nv.shared.reserved.0,"aw",@nobits
	.weak		__nv_reservedSMEM_offset_0_alias
	.size		__nv_reservedSMEM_offset_0_alias, 0, 64
	.other		__nv_reservedSMEM_offset_0_alias,@"STO_CUDA_RESERVED_SHARED STV_DEFAULT"
__nv_reservedSMEM_offset_0_alias:
	.zero		0
	.zero		64


//--------------------- .nv.constant0._Z23matrix_transpose_kernelPKfPfii --------------------------
	.section	.nv.constant0._Z23matrix_transpose_kernelPKfPfii,"a",@progbits
	.sectionflags	@""
	.align	4
.nv.constant0._Z23matrix_transpose_kernelPKfPfii:
	.zero		920


//--------------------- SYMBOLS --------------------------

	.type		.nv.reservedSmem.offset0,@object
	.size		.nv.reservedSmem.offset0,0x4
